	.headerflags	@"EF_CUDA_TEXMODE_UNIFIED EF_CUDA_64BIT_ADDRESS EF_CUDA_SM86 EF_CUDA_VIRTUAL_SM(EF_CUDA_SM86)"
	.elftype	@"ET_EXEC"


//--------------------- .nv.info                  --------------------------
	.section	.nv.info,"",@"SHT_CUDA_INFO"
	.align	4


	//----- nvinfo : EIATTR_REGCOUNT
	.align		4
        /*0000*/ 	.byte	0x04, 0x2f
        /*0002*/ 	.short	(.L_1 - .L_0)
	.align		4
.L_0:
        /*0004*/ 	.word	index@(triton__0d1de)
        /*0008*/ 	.word	0x00000008


	//----- nvinfo : EIATTR_MAX_STACK_SIZE
	.align		4
.L_1:
        /*000c*/ 	.byte	0x04, 0x23
        /*000e*/ 	.short	(.L_3 - .L_2)
	.align		4
.L_2:
        /*0010*/ 	.word	index@(triton__0d1de)
        /*0014*/ 	.word	0x00000000


	//----- nvinfo : EIATTR_MIN_STACK_SIZE
	.align		4
.L_3:
        /*0018*/ 	.byte	0x04, 0x12
        /*001a*/ 	.short	(.L_5 - .L_4)
	.align		4
.L_4:
        /*001c*/ 	.word	index@(triton__0d1de)
        /*0020*/ 	.word	0x00000000


	//----- nvinfo : EIATTR_FRAME_SIZE
	.align		4
.L_5:
        /*0024*/ 	.byte	0x04, 0x11
        /*0026*/ 	.short	(.L_7 - .L_6)
	.align		4
.L_6:
        /*0028*/ 	.word	index@(triton__0d1de)
        /*002c*/ 	.word	0x00000000
.L_7:


//--------------------- .nv.info.triton__0d1de    --------------------------
	.section	.nv.info.triton__0d1de,"",@"SHT_CUDA_INFO"
	.align	4


	//----- nvinfo : EIATTR_CUDA_API_VERSION
	.align		4
        /*0000*/ 	.byte	0x04, 0x37
        /*0002*/ 	.short	(.L_9 - .L_8)
.L_8:
        /*0004*/ 	.word	0x0000007b


	//----- nvinfo : EIATTR_SW2861232_WAR
	.align		4
.L_9:
        /*0008*/ 	.byte	0x01, 0x35
	.zero		2


	//----- nvinfo : EIATTR_PARAM_CBANK
	.align		4
        /*000c*/ 	.byte	0x04, 0x0a
        /*000e*/ 	.short	(.L_11 - .L_10)
	.align		4
.L_10:
        /*0010*/ 	.word	index@(.nv.constant0.triton__0d1de)
        /*0014*/ 	.short	0x0160
        /*0016*/ 	.short	0x000c


	//----- nvinfo : EIATTR_CBANK_PARAM_SIZE
	.align		4
.L_11:
        /*0018*/ 	.byte	0x03, 0x19
        /*001a*/ 	.short	0x000c


	//----- nvinfo : EIATTR_KPARAM_INFO
	.align		4
        /*001c*/ 	.byte	0x04, 0x17
        /*001e*/ 	.short	(.L_13 - .L_12)
.L_12:
        /*0020*/ 	.word	0x00000000
        /*0024*/ 	.short	0x0001
        /*0026*/ 	.short	0x0008
        /*0028*/ 	.byte	0x00, 0xf0, 0x11, 0x00


	//----- nvinfo : EIATTR_KPARAM_INFO
	.align		4
.L_13:
        /*002c*/ 	.byte	0x04, 0x17
        /*002e*/ 	.short	(.L_15 - .L_14)
.L_14:
        /*0030*/ 	.word	0x00000000
        /*0034*/ 	.short	0x0000
        /*0036*/ 	.short	0x0000
        /*0038*/ 	.byte	0x00, 0xf0, 0x21, 0x00


	//----- nvinfo : EIATTR_MAXREG_COUNT
	.align		4
.L_15:
        /*003c*/ 	.byte	0x03, 0x1b
        /*003e*/ 	.short	0x00ff


	//----- nvinfo : EIATTR_EXIT_INSTR_OFFSETS
	.align		4
        /*0040*/ 	.byte	0x04, 0x1c
        /*0042*/ 	.short	(.L_17 - .L_16)


	//   ....[0]....
.L_16:
        /*0044*/ 	.word	0x000000a0


	//----- nvinfo : EIATTR_MAX_THREADS
	.align		4
.L_17:
        /*0048*/ 	.byte	0x04, 0x05
        /*004a*/ 	.short	(.L_19 - .L_18)
.L_18:
        /*004c*/ 	.word	0x00000100
        /*0050*/ 	.word	0x00000001
        /*0054*/ 	.word	0x00000001
.L_19:


//--------------------- .nv.rel.action            --------------------------
	.section	.nv.rel.action,"",@"SHT_CUDA_RELOCINFO"
	.align	8
	.sectionentsize	8
        /*0000*/ 	.byte	0x73, 0x00, 0x00, 0x00, 0x00, 0x00, 0x00, 0x00, 0x00, 0x00, 0x00, 0x11, 0x25, 0x00, 0x05, 0x36


//--------------------- .nv.constant0.triton__0d1de --------------------------
	.section	.nv.constant0.triton__0d1de,"a",@progbits
	.align	4
.nv.constant0.triton__0d1de:
	.zero		364


//--------------------- .text.triton__0d1de       --------------------------
	.section	.text.triton__0d1de,"ax",@progbits
	.sectioninfo	@"SHI_REGISTERS=8"
	.align	128
        .global         triton__0d1de
        .type           triton__0d1de,@function
        .size           triton__0d1de,(.L_x_1 - triton__0d1de)
        .other          triton__0d1de,@"STO_CUDA_ENTRY STV_DEFAULT"
triton__0d1de:
.text.triton__0d1de:
[----:B------:R-:W-:-:S02]  /*0000*/  IMAD.MOV.U32 R1, RZ, RZ, c[0x0][0x28] ;  /* 0x00000a00ff017624 */ /* 0x000fc400078e00ff */
[----:B------:R-:W0:Y:S01]  /*0010*/  S2R R0, SR_TID.X ;  /* 0x0000000000007919 */ /* 0x000e220000002100 */
[----:B------:R-:W-:Y:S01]  /*0020*/  MOV R5, 0x4 ;  /* 0x0000000400057802 */ /* 0x000fe20000000f00 */
[----:B------:R-:W-:Y:S02]  /*0030*/  ULDC.64 UR4, c[0x0][0x118] ;  /* 0x0000460000047ab9 */ /* 0x000fe40000000a00 */
[----:B------:R-:W1:Y:S01]  /*0040*/  S2R R3, SR_CTAID.X ;  /* 0x0000000000037919 */ /* 0x000e620000002500 */
[----:B0-----:R-:W-:-:S05]  /*0050*/  IMAD.SHL.U32 R0, R0, 0x2, RZ ;  /* 0x0000000200007824 */ /* 0x001fca00078e00ff */
[----:B------:R-:W-:-:S04]  /*0060*/  LOP3.LUT R0, R0, 0x1fe, RZ, 0xc0, !PT ;  /* 0x000001fe00007812 */ /* 0x000fc800078ec0ff */
[----:B-1----:R-:W-:-:S05]  /*0070*/  LEA R0, R3, R0, 0x9 ;  /* 0x0000000003007211 */ /* 0x002fca00078e48ff */
[----:B------:R-:W-:-:S05]  /*0080*/  IMAD.WIDE R2, R0, R5, c[0x0][0x160] ;  /* 0x0000580000027625 */ /* 0x000fca00078e0205 */
[----:B------:R-:W-:Y:S01]  /*0090*/  STG.E.64 [R2.64], RZ ;  /* 0x000000ff02007986 */ /* 0x000fe2000c101b04 */
[----:B------:R-:W-:Y:S05]  /*00a0*/  EXIT ;  /* 0x000000000000794d */ /* 0x000fea0003800000 */
.L_x_0:
[----:B------:R-:W-:-:S00]  /*00b0*/  BRA `(.L_x_0) ;  /* 0xfffffff000007947 */ /* 0x000fc0000383ffff */
[----:B------:R-:W-:-:S00]  /*00c0*/  NOP ;  /* 0x0000000000007918 */ /* 0x000fc00000000000 */
        /* <DEDUP_REMOVED lines=11> */
.L_x_1:
